//
// Generated by NVIDIA NVVM Compiler
//
// Compiler Build ID: CL-36424714
// Cuda compilation tools, release 13.0, V13.0.88
// Based on NVVM 20.0.0
//

.version 9.0
.target sm_100
.address_size 64

	// .globl	_Z10dotProductPKfS0_Pfi
.extern .shared .align 16 .b8 sdata[];

.visible .entry _Z10dotProductPKfS0_Pfi(
	.param .u64 .ptr .align 1 _Z10dotProductPKfS0_Pfi_param_0,
	.param .u64 .ptr .align 1 _Z10dotProductPKfS0_Pfi_param_1,
	.param .u64 .ptr .align 1 _Z10dotProductPKfS0_Pfi_param_2,
	.param .u32 _Z10dotProductPKfS0_Pfi_param_3
)
{
	.reg .pred 	%p<7>;
	.reg .b32 	%r<19>;
	.reg .b32 	%f<15>;
	.reg .b64 	%rd<10>;

	ld.param.u64 	%rd3, [_Z10dotProductPKfS0_Pfi_param_0];
	ld.param.u64 	%rd4, [_Z10dotProductPKfS0_Pfi_param_1];
	ld.param.u64 	%rd5, [_Z10dotProductPKfS0_Pfi_param_2];
	ld.param.u32 	%r10, [_Z10dotProductPKfS0_Pfi_param_3];
	mov.u32 	%r1, %tid.x;
	mov.u32 	%r11, %ctaid.x;
	mov.u32 	%r18, %ntid.x;
	mad.lo.s32 	%r17, %r11, %r18, %r1;
	setp.ge.s32 	%p1, %r17, %r10;
	mov.f32 	%f14, 0f00000000;
	@%p1 bra 	$L__BB0_3;
	mov.u32 	%r12, %nctaid.x;
	mul.lo.s32 	%r4, %r18, %r12;
	cvta.to.global.u64 	%rd1, %rd3;
	cvta.to.global.u64 	%rd2, %rd4;
	mov.f32 	%f14, 0f00000000;
$L__BB0_2:
	mul.wide.s32 	%rd6, %r17, 4;
	add.s64 	%rd7, %rd1, %rd6;
	ld.global.f32 	%f6, [%rd7];
	add.s64 	%rd8, %rd2, %rd6;
	ld.global.f32 	%f7, [%rd8];
	fma.rn.f32 	%f14, %f6, %f7, %f14;
	add.s32 	%r17, %r17, %r4;
	setp.lt.s32 	%p2, %r17, %r10;
	@%p2 bra 	$L__BB0_2;
$L__BB0_3:
	shl.b32 	%r13, %r1, 2;
	mov.u32 	%r14, sdata;
	add.s32 	%r7, %r14, %r13;
	st.shared.f32 	[%r7], %f14;
	bar.sync 	0;
	setp.lt.u32 	%p3, %r18, 2;
	@%p3 bra 	$L__BB0_7;
$L__BB0_4:
	shr.u32 	%r9, %r18, 1;
	setp.ge.u32 	%p4, %r1, %r9;
	@%p4 bra 	$L__BB0_6;
	shl.b32 	%r15, %r9, 2;
	add.s32 	%r16, %r7, %r15;
	ld.shared.f32 	%f8, [%r16];
	ld.shared.f32 	%f9, [%r7];
	add.f32 	%f10, %f8, %f9;
	st.shared.f32 	[%r7], %f10;
$L__BB0_6:
	bar.sync 	0;
	setp.gt.u32 	%p5, %r18, 3;
	mov.u32 	%r18, %r9;
	@%p5 bra 	$L__BB0_4;
$L__BB0_7:
	setp.ne.s32 	%p6, %r1, 0;
	@%p6 bra 	$L__BB0_9;
	ld.shared.f32 	%f11, [sdata];
	cvta.to.global.u64 	%rd9, %rd5;
	atom.global.add.f32 	%f12, [%rd9], %f11;
$L__BB0_9:
	ret;

}


// ===== COMPILED SASS (sm_100) =====

	.target	sm_100

	.elftype	@"ET_EXEC"


//--------------------- .note.nv.tkinfo           --------------------------
	.section	.note.nv.tkinfo,"",@"SHT_NOTE"
	.sectionflags	@"SHF_NOTE_NV_TKINFO"
	.tkinfo
        /*0018*/ 	.word	0x00000002
        /*0030*/ 	.string	""
        /*0030*/ 	.string	"ptxas"
        /*0030*/ 	.string	"Cuda compilation tools, release 13.0, V13.0.88"
        /*0030*/ 	.string	"Build cuda_13.0.r13.0/compiler.36424714_0"
        /*0030*/ 	.string	"-arch sm_100 -m 64 "



//--------------------- .note.nv.cuinfo           --------------------------
	.section	.note.nv.cuinfo,"",@"SHT_NOTE"
	.sectionflags	@"SHF_NOTE_NV_CUINFO"
        /*0018*/ 	.short	0x0002
        /*001a*/ 	.short	0x0064
        /*001c*/ 	.short	0x0082
	.zero		2


//--------------------- .nv.info                  --------------------------
	.section	.nv.info,"",@"SHT_CUDA_INFO"
	.align	4


	//----- nvinfo : EIATTR_REGCOUNT
	.align		4
        /*0000*/ 	.byte	0x04, 0x2f
        /*0002*/ 	.short	(.L_1 - .L_0)
	.align		4
.L_0:
        /*0004*/ 	.word	index@(_Z10dotProductPKfS0_Pfi)
        /*0008*/ 	.word	0x00000012


	//----- nvinfo : EIATTR_FRAME_SIZE
	.align		4
.L_1:
        /*000c*/ 	.byte	0x04, 0x11
        /*000e*/ 	.short	(.L_3 - .L_2)
	.align		4
.L_2:
        /*0010*/ 	.word	index@(_Z10dotProductPKfS0_Pfi)
        /*0014*/ 	.word	0x00000000


	//----- nvinfo : EIATTR_MIN_STACK_SIZE
	.align		4
.L_3:
        /*0018*/ 	.byte	0x04, 0x12
        /*001a*/ 	.short	(.L_5 - .L_4)
	.align		4
.L_4:
        /*001c*/ 	.word	index@(_Z10dotProductPKfS0_Pfi)
        /*0020*/ 	.word	0x00000000
.L_5:


//--------------------- .nv.compat                --------------------------
	.section	.nv.compat,"",@"SHT_CUDA_COMPAT_INFO"
	.align	4
        /*0000*/ 	.byte	0x02, 0x09, 0x00, 0x00, 0x02, 0x02, 0x01, 0x00, 0x02, 0x05, 0x05, 0x00, 0x03, 0x07, 0x01, 0x01
        /*0010*/ 	.byte	0x02, 0x03, 0x00, 0x00, 0x02, 0x06, 0x01, 0x00, 0x04, 0x0b, 0x08, 0x00, 0x09, 0x00, 0x00, 0x00
        /*0020*/ 	.byte	0x00, 0x00, 0x00, 0x00


//--------------------- .nv.info._Z10dotProductPKfS0_Pfi --------------------------
	.section	.nv.info._Z10dotProductPKfS0_Pfi,"",@"SHT_CUDA_INFO"
	.sectionflags	@""
	.align	4


	//----- nvinfo : EIATTR_CUDA_API_VERSION
	.align		4
        /*0000*/ 	.byte	0x04, 0x37
        /*0002*/ 	.short	(.L_7 - .L_6)
.L_6:
        /*0004*/ 	.word	0x00000082


	//----- nvinfo : EIATTR_KPARAM_INFO
	.align		4
.L_7:
        /*0008*/ 	.byte	0x04, 0x17
        /*000a*/ 	.short	(.L_9 - .L_8)
.L_8:
        /*000c*/ 	.word	0x00000000
        /*0010*/ 	.short	0x0003
        /*0012*/ 	.short	0x0018
        /*0014*/ 	.byte	0x00, 0xf0, 0x11, 0x00


	//----- nvinfo : EIATTR_KPARAM_INFO
	.align		4
.L_9:
        /*0018*/ 	.byte	0x04, 0x17
        /*001a*/ 	.short	(.L_11 - .L_10)
.L_10:
        /*001c*/ 	.word	0x00000000
        /*0020*/ 	.short	0x0002
        /*0022*/ 	.short	0x0010
        /*0024*/ 	.byte	0x00, 0xf5, 0x21, 0x00


	//----- nvinfo : EIATTR_KPARAM_INFO
	.align		4
.L_11:
        /*0028*/ 	.byte	0x04, 0x17
        /*002a*/ 	.short	(.L_13 - .L_12)
.L_12:
        /*002c*/ 	.word	0x00000000
        /*0030*/ 	.short	0x0001
        /*0032*/ 	.short	0x0008
        /*0034*/ 	.byte	0x00, 0xf5, 0x21, 0x00


	//----- nvinfo : EIATTR_KPARAM_INFO
	.align		4
.L_13:
        /*0038*/ 	.byte	0x04, 0x17
        /*003a*/ 	.short	(.L_15 - .L_14)
.L_14:
        /*003c*/ 	.word	0x00000000
        /*0040*/ 	.short	0x0000
        /*0042*/ 	.short	0x0000
        /*0044*/ 	.byte	0x00, 0xf5, 0x21, 0x00


	//----- nvinfo : EIATTR_SPARSE_MMA_MASK
	.align		4
.L_15:
        /*0048*/ 	.byte	0x03, 0x50
        /*004a*/ 	.short	0x0000


	//----- nvinfo : EIATTR_MAXREG_COUNT
	.align		4
        /*004c*/ 	.byte	0x03, 0x1b
        /*004e*/ 	.short	0x00ff


	//----- nvinfo : EIATTR_NUM_BARRIERS
	.align		4
        /*0050*/ 	.byte	0x02, 0x4c
        /*0052*/ 	.byte	0x01
	.zero		1


	//----- nvinfo : EIATTR_MERCURY_ISA_VERSION
	.align		4
        /*0054*/ 	.byte	0x03, 0x5f
        /*0056*/ 	.short	0x0101


	//----- nvinfo : EIATTR_VRC_CTA_INIT_COUNT
	.align		4
        /*0058*/ 	.byte	0x02, 0x4a
	.zero		1
	.zero		1


	//----- nvinfo : EIATTR_EXIT_INSTR_OFFSETS
	.align		4
        /*005c*/ 	.byte	0x04, 0x1c
        /*005e*/ 	.short	(.L_17 - .L_16)


	//   ....[0]....
.L_16:
        /*0060*/ 	.word	0x000002d0


	//   ....[1]....
        /*0064*/ 	.word	0x00000340


	//----- nvinfo : EIATTR_CRS_STACK_SIZE
	.align		4
.L_17:
        /*0068*/ 	.byte	0x04, 0x1e
        /*006a*/ 	.short	(.L_19 - .L_18)
.L_18:
        /*006c*/ 	.word	0x00000000


	//----- nvinfo : EIATTR_CBANK_PARAM_SIZE
	.align		4
.L_19:
        /*0070*/ 	.byte	0x03, 0x19
        /*0072*/ 	.short	0x001c


	//----- nvinfo : EIATTR_PARAM_CBANK
	.align		4
        /*0074*/ 	.byte	0x04, 0x0a
        /*0076*/ 	.short	(.L_21 - .L_20)
	.align		4
.L_20:
        /*0078*/ 	.word	index@(.nv.constant0._Z10dotProductPKfS0_Pfi)
        /*007c*/ 	.short	0x0380
        /*007e*/ 	.short	0x001c


	//----- nvinfo : EIATTR_SW_WAR
	.align		4
.L_21:
        /*0080*/ 	.byte	0x04, 0x36
        /*0082*/ 	.short	(.L_23 - .L_22)
.L_22:
        /*0084*/ 	.word	0x00000008
.L_23:


//--------------------- .nv.callgraph             --------------------------
	.section	.nv.callgraph,"",@"SHT_CUDA_CALLGRAPH"
	.align	4
	.sectionentsize	8
	.align		4
        /*0000*/ 	.word	0x00000000
	.align		4
        /*0004*/ 	.word	0xffffffff
	.align		4
        /*0008*/ 	.word	0x00000000
	.align		4
        /*000c*/ 	.word	0xfffffffe
	.align		4
        /*0010*/ 	.word	0x00000000
	.align		4
        /*0014*/ 	.word	0xfffffffd
	.align		4
        /*0018*/ 	.word	0x00000000
	.align		4
        /*001c*/ 	.word	0xfffffffc


//--------------------- .text._Z10dotProductPKfS0_Pfi --------------------------
	.section	.text._Z10dotProductPKfS0_Pfi,"ax",@progbits
	.align	128
        .global         _Z10dotProductPKfS0_Pfi
        .type           _Z10dotProductPKfS0_Pfi,@function
        .size           _Z10dotProductPKfS0_Pfi,(.L_x_6 - _Z10dotProductPKfS0_Pfi)
        .other          _Z10dotProductPKfS0_Pfi,@"STO_CUDA_ENTRY STV_DEFAULT"
_Z10dotProductPKfS0_Pfi:
.text._Z10dotProductPKfS0_Pfi:
[----:B------:R-:W-:Y:S01]  /*0000*/  LDC R1, c[0x0][0x37c] ;  /* 0x0000df00ff017b82 */ /* 0x000fe20000000800 */
[----:B------:R-:W0:Y:S07]  /*0010*/  S2R R13, SR_TID.X ;  /* 0x00000000000d7919 */ /* 0x000e2e0000002100 */
[----:B------:R-:W0:Y:S01]  /*0020*/  S2UR UR4, SR_CTAID.X ;  /* 0x00000000000479c3 */ /* 0x000e220000002500 */
[----:B------:R-:W1:Y:S01]  /*0030*/  LDCU UR5, c[0x0][0x398] ;  /* 0x00007300ff0577ac */ /* 0x000e620008000800 */
[----:B------:R-:W-:Y:S01]  /*0040*/  BSSY.RECONVERGENT B0, `(.L_x_0) ;  /* 0x0000014000007945 */ /* 0x000fe20003800200 */
[----:B------:R-:W-:Y:S01]  /*0050*/  IMAD.MOV.U32 R11, RZ, RZ, RZ ;  /* 0x000000ffff0b7224 */ /* 0x000fe200078e00ff */
[----:B------:R-:W2:Y:S04]  /*0060*/  LDCU.64 UR6, c[0x0][0x358] ;  /* 0x00006b00ff0677ac */ /* 0x000ea80008000a00 */
[----:B------:R-:W0:Y:S02]  /*0070*/  LDC R10, c[0x0][0x360] ;  /* 0x0000d800ff0a7b82 */ /* 0x000e240000000800 */
[----:B0-----:R-:W-:-:S05]  /*0080*/  IMAD R0, R10, UR4, R13 ;  /* 0x000000040a007c24 */ /* 0x001fca000f8e020d */
[----:B-1----:R-:W-:-:S13]  /*0090*/  ISETP.GE.AND P0, PT, R0, UR5, PT ;  /* 0x0000000500007c0c */ /* 0x002fda000bf06270 */
[----:B--2---:R-:W-:Y:S05]  /*00a0*/  @P0 BRA `(.L_x_1) ;  /* 0x0000000000340947 */ /* 0x004fea0003800000 */
[----:B------:R-:W0:Y:S01]  /*00b0*/  LDC.64 R6, c[0x0][0x380] ;  /* 0x0000e000ff067b82 */ /* 0x000e220000000a00 */
[----:B------:R-:W1:Y:S01]  /*00c0*/  LDCU UR4, c[0x0][0x370] ;  /* 0x00006e00ff0477ac */ /* 0x000e620008000800 */
[----:B------:R-:W-:-:S06]  /*00d0*/  HFMA2 R11, -RZ, RZ, 0, 0 ;  /* 0x00000000ff0b7431 */ /* 0x000fcc00000001ff */
[----:B------:R-:W2:Y:S01]  /*00e0*/  LDC.64 R8, c[0x0][0x388] ;  /* 0x0000e200ff087b82 */ /* 0x000ea20000000a00 */
[----:B-1----:R-:W-:-:S07]  /*00f0*/  IMAD R15, R10, UR4, RZ ;  /* 0x000000040a0f7c24 */ /* 0x002fce000f8e02ff */
.L_x_2:
[----:B0-----:R-:W-:-:S04]  /*0100*/  IMAD.WIDE R2, R0, 0x4, R6 ;  /* 0x0000000400027825 */ /* 0x001fc800078e0206 */
[----:B--2---:R-:W-:Y:S02]  /*0110*/  IMAD.WIDE R4, R0, 0x4, R8 ;  /* 0x0000000400047825 */ /* 0x004fe400078e0208 */
[----:B------:R-:W2:Y:S04]  /*0120*/  LDG.E R2, desc[UR6][R2.64] ;  /* 0x0000000602027981 */ /* 0x000ea8000c1e1900 */
[----:B------:R-:W2:Y:S01]  /*0130*/  LDG.E R4, desc[UR6][R4.64] ;  /* 0x0000000604047981 */ /* 0x000ea2000c1e1900 */
[----:B------:R-:W-:-:S05]  /*0140*/  IMAD.IADD R0, R15, 0x1, R0 ;  /* 0x000000010f007824 */ /* 0x000fca00078e0200 */
[----:B------:R-:W-:Y:S01]  /*0150*/  ISETP.GE.AND P0, PT, R0, UR5, PT ;  /* 0x0000000500007c0c */ /* 0x000fe2000bf06270 */
[----:B--2---:R-:W-:-:S12]  /*0160*/  FFMA R11, R2, R4, R11 ;  /* 0x00000004020b7223 */ /* 0x004fd8000000000b */
[----:B------:R-:W-:Y:S05]  /*0170*/  @!P0 BRA `(.L_x_2) ;  /* 0xfffffffc00e08947 */ /* 0x000fea000383ffff */
.L_x_1:
[----:B------:R-:W-:Y:S05]  /*0180*/  BSYNC.RECONVERGENT B0 ;  /* 0x0000000000007941 */ /* 0x000fea0003800200 */
.L_x_0:
[----:B------:R-:W0:Y:S01]  /*0190*/  S2UR UR5, SR_CgaCtaId ;  /* 0x00000000000579c3 */ /* 0x000e220000008800 */
[----:B------:R-:W-:Y:S01]  /*01a0*/  UMOV UR4, 0x400 ;  /* 0x0000040000047882 */ /* 0x000fe20000000000 */
[----:B------:R-:W-:Y:S02]  /*01b0*/  ISETP.GE.U32.AND P1, PT, R10, 0x2, PT ;  /* 0x000000020a00780c */ /* 0x000fe40003f26070 */
[----:B------:R-:W-:Y:S01]  /*01c0*/  ISETP.NE.AND P0, PT, R13, RZ, PT ;  /* 0x000000ff0d00720c */ /* 0x000fe20003f05270 */
[----:B0-----:R-:W-:-:S06]  /*01d0*/  ULEA UR4, UR5, UR4, 0x18 ;  /* 0x0000000405047291 */ /* 0x001fcc000f8ec0ff */
[----:B------:R-:W-:-:S05]  /*01e0*/  LEA R0, R13, UR4, 0x2 ;  /* 0x000000040d007c11 */ /* 0x000fca000f8e10ff */
[----:B------:R0:W-:Y:S01]  /*01f0*/  STS [R0], R11 ;  /* 0x0000000b00007388 */ /* 0x0001e20000000800 */
[----:B------:R-:W-:Y:S06]  /*0200*/  BAR.SYNC.DEFER_BLOCKING 0x0 ;  /* 0x0000000000007b1d */ /* 0x000fec0000010000 */
[----:B------:R-:W-:Y:S05]  /*0210*/  @!P1 BRA `(.L_x_3) ;  /* 0x00000000002c9947 */ /* 0x000fea0003800000 */
.L_x_4:
[----:B------:R-:W-:-:S04]  /*0220*/  SHF.R.U32.HI R4, RZ, 0x1, R10 ;  /* 0x00000001ff047819 */ /* 0x000fc8000001160a */
[----:B------:R-:W-:-:S13]  /*0230*/  ISETP.GE.U32.AND P1, PT, R13, R4, PT ;  /* 0x000000040d00720c */ /* 0x000fda0003f26070 */
[----:B------:R-:W-:Y:S01]  /*0240*/  @!P1 LEA R2, R4, R0, 0x2 ;  /* 0x0000000004029211 */ /* 0x000fe200078e10ff */
[----:B------:R-:W-:Y:S05]  /*0250*/  @!P1 LDS R3, [R0] ;  /* 0x0000000000039984 */ /* 0x000fea0000000800 */
[----:B------:R-:W1:Y:S02]  /*0260*/  @!P1 LDS R2, [R2] ;  /* 0x0000000002029984 */ /* 0x000e640000000800 */
[----:B-1----:R-:W-:-:S05]  /*0270*/  @!P1 FADD R3, R2, R3 ;  /* 0x0000000302039221 */ /* 0x002fca0000000000 */
[----:B------:R1:W-:Y:S01]  /*0280*/  @!P1 STS [R0], R3 ;  /* 0x0000000300009388 */ /* 0x0003e20000000800 */
[----:B------:R-:W-:Y:S01]  /*0290*/  BAR.SYNC.DEFER_BLOCKING 0x0 ;  /* 0x0000000000007b1d */ /* 0x000fe20000010000 */
[----:B------:R-:W-:Y:S01]  /*02a0*/  ISETP.GT.U32.AND P1, PT, R10, 0x3, PT ;  /* 0x000000030a00780c */ /* 0x000fe20003f24070 */
[----:B------:R-:W-:-:S12]  /*02b0*/  IMAD.MOV.U32 R10, RZ, RZ, R4 ;  /* 0x000000ffff0a7224 */ /* 0x000fd800078e0004 */
[----:B-1----:R-:W-:Y:S05]  /*02c0*/  @P1 BRA `(.L_x_4) ;  /* 0xfffffffc00d41947 */ /* 0x002fea000383ffff */
.L_x_3:
[----:B------:R-:W-:Y:S05]  /*02d0*/  @P0 EXIT ;  /* 0x000000000000094d */ /* 0x000fea0003800000 */
[----:B------:R-:W1:Y:S01]  /*02e0*/  S2UR UR5, SR_CgaCtaId ;  /* 0x00000000000579c3 */ /* 0x000e620000008800 */
[----:B------:R-:W-:-:S07]  /*02f0*/  UMOV UR4, 0x400 ;  /* 0x0000040000047882 */ /* 0x000fce0000000000 */
[----:B------:R-:W2:Y:S01]  /*0300*/  LDC.64 R2, c[0x0][0x390] ;  /* 0x0000e400ff027b82 */ /* 0x000ea20000000a00 */
[----:B-1----:R-:W-:-:S09]  /*0310*/  ULEA UR4, UR5, UR4, 0x18 ;  /* 0x0000000405047291 */ /* 0x002fd2000f8ec0ff */
[----:B------:R-:W2:Y:S04]  /*0320*/  LDS R5, [UR4] ;  /* 0x00000004ff057984 */ /* 0x000ea80008000800 */
[----:B--2---:R-:W-:Y:S01]  /*0330*/  REDG.E.ADD.F32.FTZ.RN.STRONG.GPU desc[UR6][R2.64], R5 ;  /* 0x00000005020079a6 */ /* 0x004fe2000c12f306 */
[----:B------:R-:W-:Y:S05]  /*0340*/  EXIT ;  /* 0x000000000000794d */ /* 0x000fea0003800000 */
.L_x_5:
[----:B------:R-:W-:-:S00]  /*0350*/  BRA `(.L_x_5) ;  /* 0xfffffffc00fc7947 */ /* 0x000fc0000383ffff */
[----:B------:R-:W-:-:S00]  /*0360*/  NOP ;  /* 0x0000000000007918 */ /* 0x000fc00000000000 */
        /* <DEDUP_REMOVED lines=9> */
.L_x_6:


//--------------------- .nv.shared._Z10dotProductPKfS0_Pfi --------------------------
	.section	.nv.shared._Z10dotProductPKfS0_Pfi,"aw",@nobits
	.sectionflags	@""
	.align	16
	.zero		1024


//--------------------- .nv.shared.reserved.0     --------------------------
	.section	.nv.shared.reserved.0,"aw",@nobits
	.weak		__nv_reservedSMEM_offset_0_alias
	.size		__nv_reservedSMEM_offset_0_alias, 0, 64
	.other		__nv_reservedSMEM_offset_0_alias,@"STO_CUDA_RESERVED_SHARED STV_DEFAULT"
__nv_reservedSMEM_offset_0_alias:
	.zero		0
	.zero		64


//--------------------- .nv.constant0._Z10dotProductPKfS0_Pfi --------------------------
	.section	.nv.constant0._Z10dotProductPKfS0_Pfi,"a",@progbits
	.sectionflags	@""
	.align	4
.nv.constant0._Z10dotProductPKfS0_Pfi:
	.zero		924


//--------------------- SYMBOLS --------------------------

	.type		.nv.reservedSmem.offset0,@object
	.size		.nv.reservedSmem.offset0,0x4
	.type		.nv.reservedSmem.cap,@object
	.size		.nv.reservedSmem.cap,0x4
